	.headerflags	@"EF_CUDA_TEXMODE_UNIFIED EF_CUDA_64BIT_ADDRESS EF_CUDA_ACCELERATORS EF_CUDA_SM90 EF_CUDA_VIRTUAL_SM(EF_CUDA_SM90)"
	.elftype	@"ET_EXEC"


//--------------------- .nv.info                  --------------------------
	.section	.nv.info,"",@"SHT_CUDA_INFO"
	.align	4


	//----- nvinfo : EIATTR_REGCOUNT
	.align		4
        /*0000*/ 	.byte	0x04, 0x2f
        /*0002*/ 	.short	(.L_3 - .L_2)
	.align		4
.L_2:
        /*0004*/ 	.word	index@(triton_poi_fused__native_batch_norm_legit_no_training_28)
        /*0008*/ 	.word	0x00000018


	//----- nvinfo : EIATTR_MIN_STACK_SIZE
	.align		4
.L_3:
        /*000c*/ 	.byte	0x04, 0x12
        /*000e*/ 	.short	(.L_5 - .L_4)
	.align		4
.L_4:
        /*0010*/ 	.word	index@(triton_poi_fused__native_batch_norm_legit_no_training_28)
        /*0014*/ 	.word	0x00000000


	//----- nvinfo : EIATTR_FRAME_SIZE
	.align		4
.L_5:
        /*0018*/ 	.byte	0x04, 0x11
        /*001a*/ 	.short	(.L_7 - .L_6)
	.align		4
.L_6:
        /*001c*/ 	.word	index@(triton_poi_fused__native_batch_norm_legit_no_training_28)
        /*0020*/ 	.word	0x00000000


	//----- nvinfo : EIATTR_MIN_STACK_SIZE
	.align		4
.L_7:
        /*0024*/ 	.byte	0x04, 0x12
        /*0026*/ 	.short	(.L_9 - .L_8)
	.align		4
.L_8:
        /*0028*/ 	.word	index@(triton_poi_fused__native_batch_norm_legit_no_training_28)
        /*002c*/ 	.word	0x00000000
.L_9:


//--------------------- .nv.info.triton_poi_fused__native_batch_norm_legit_no_training_28 --------------------------
	.section	.nv.info.triton_poi_fused__native_batch_norm_legit_no_training_28,"",@"SHT_CUDA_INFO"
	.sectionflags	@""
	.align	4


	//----- nvinfo : EIATTR_CUDA_API_VERSION
	.align		4
        /*0000*/ 	.byte	0x04, 0x37
        /*0002*/ 	.short	(.L_11 - .L_10)
.L_10:
        /*0004*/ 	.word	0x0000007c


	//----- nvinfo : EIATTR_KPARAM_INFO
	.align		4
.L_11:
        /*0008*/ 	.byte	0x04, 0x17
        /*000a*/ 	.short	(.L_13 - .L_12)
.L_12:
        /*000c*/ 	.word	0x00000000
        /*0010*/ 	.short	0x0006
        /*0012*/ 	.short	0x0030
        /*0014*/ 	.byte	0x00, 0xf0, 0x11, 0x00


	//----- nvinfo : EIATTR_KPARAM_INFO
	.align		4
.L_13:
        /*0018*/ 	.byte	0x04, 0x17
        /*001a*/ 	.short	(.L_15 - .L_14)
.L_14:
        /*001c*/ 	.word	0x00000000
        /*0020*/ 	.short	0x0005
        /*0022*/ 	.short	0x0028
        /*0024*/ 	.byte	0x00, 0xf4, 0x21, 0x00


	//----- nvinfo : EIATTR_KPARAM_INFO
	.align		4
.L_15:
        /*0028*/ 	.byte	0x04, 0x17
        /*002a*/ 	.short	(.L_17 - .L_16)
.L_16:
        /*002c*/ 	.word	0x00000000
        /*0030*/ 	.short	0x0004
        /*0032*/ 	.short	0x0020
        /*0034*/ 	.byte	0x00, 0xf4, 0x21, 0x00


	//----- nvinfo : EIATTR_KPARAM_INFO
	.align		4
.L_17:
        /*0038*/ 	.byte	0x04, 0x17
        /*003a*/ 	.short	(.L_19 - .L_18)
.L_18:
        /*003c*/ 	.word	0x00000000
        /*0040*/ 	.short	0x0003
        /*0042*/ 	.short	0x0018
        /*0044*/ 	.byte	0x00, 0xf4, 0x21, 0x00


	//----- nvinfo : EIATTR_KPARAM_INFO
	.align		4
.L_19:
        /*0048*/ 	.byte	0x04, 0x17
        /*004a*/ 	.short	(.L_21 - .L_20)
.L_20:
        /*004c*/ 	.word	0x00000000
        /*0050*/ 	.short	0x0002
        /*0052*/ 	.short	0x0010
        /*0054*/ 	.byte	0x00, 0xf4, 0x21, 0x00


	//----- nvinfo : EIATTR_KPARAM_INFO
	.align		4
.L_21:
        /*0058*/ 	.byte	0x04, 0x17
        /*005a*/ 	.short	(.L_23 - .L_22)
.L_22:
        /*005c*/ 	.word	0x00000000
        /*0060*/ 	.short	0x0001
        /*0062*/ 	.short	0x0008
        /*0064*/ 	.byte	0x00, 0xf4, 0x21, 0x00


	//----- nvinfo : EIATTR_KPARAM_INFO
	.align		4
.L_23:
        /*0068*/ 	.byte	0x04, 0x17
        /*006a*/ 	.short	(.L_25 - .L_24)
.L_24:
        /*006c*/ 	.word	0x00000000
        /*0070*/ 	.short	0x0000
        /*0072*/ 	.short	0x0000
        /*0074*/ 	.byte	0x00, 0xf4, 0x21, 0x00


	//----- nvinfo : EIATTR_SPARSE_MMA_MASK
	.align		4
.L_25:
        /*0078*/ 	.byte	0x03, 0x50
        /*007a*/ 	.short	0x0000


	//----- nvinfo : EIATTR_MAXREG_COUNT
	.align		4
        /*007c*/ 	.byte	0x03, 0x1b
        /*007e*/ 	.short	0x00ff


	//----- nvinfo : EIATTR_EXIT_INSTR_OFFSETS
	.align		4
        /*0080*/ 	.byte	0x04, 0x1c
        /*0082*/ 	.short	(.L_27 - .L_26)


	//   ....[0]....
.L_26:
        /*0084*/ 	.word	0x000003e0


	//   ....[1]....
        /*0088*/ 	.word	0x00000400


	//----- nvinfo : EIATTR_REQNTID
	.align		4
.L_27:
        /*008c*/ 	.byte	0x04, 0x10
        /*008e*/ 	.short	(.L_29 - .L_28)
.L_28:
        /*0090*/ 	.word	0x00000080
        /*0094*/ 	.word	0x00000001
        /*0098*/ 	.word	0x00000001


	//----- nvinfo : EIATTR_CBANK_PARAM_SIZE
	.align		4
.L_29:
        /*009c*/ 	.byte	0x03, 0x19
        /*009e*/ 	.short	0x0034


	//----- nvinfo : EIATTR_PARAM_CBANK
	.align		4
        /*00a0*/ 	.byte	0x04, 0x0a
        /*00a2*/ 	.short	(.L_31 - .L_30)
	.align		4
.L_30:
        /*00a4*/ 	.word	index@(.nv.constant0.triton_poi_fused__native_batch_norm_legit_no_training_28)
        /*00a8*/ 	.short	0x0210
        /*00aa*/ 	.short	0x0034


	//----- nvinfo : EIATTR_SW_WAR
	.align		4
.L_31:
        /*00ac*/ 	.byte	0x04, 0x36
        /*00ae*/ 	.short	(.L_33 - .L_32)
.L_32:
        /*00b0*/ 	.word	0x00000008
.L_33:


//--------------------- .nv.callgraph             --------------------------
	.section	.nv.callgraph,"",@"SHT_CUDA_CALLGRAPH"
	.align	4
	.sectionentsize	8
	.align		4
        /*0000*/ 	.word	0x00000000
	.align		4
        /*0004*/ 	.word	0xffffffff
	.align		4
        /*0008*/ 	.word	0x00000000
	.align		4
        /*000c*/ 	.word	0xfffffffe
	.align		4
        /*0010*/ 	.word	0x00000000
	.align		4
        /*0014*/ 	.word	0xfffffffd
	.align		4
        /*0018*/ 	.word	0x00000000
	.align		4
        /*001c*/ 	.word	0xfffffffc


//--------------------- .nv.constant4             --------------------------
	.section	.nv.constant4,"a",@progbits
	.align	8
	.align		8
.nv.constant4:
        /*0000*/ 	.dword	_$_str
	.align		8
        /*0008*/ 	.dword	_$_str_$_2


//--------------------- .text.triton_poi_fused__native_batch_norm_legit_no_training_28 --------------------------
	.section	.text.triton_poi_fused__native_batch_norm_legit_no_training_28,"ax",@progbits
	.align	128
        .global         triton_poi_fused__native_batch_norm_legit_no_training_28
        .type           triton_poi_fused__native_batch_norm_legit_no_training_28,@function
        .size           triton_poi_fused__native_batch_norm_legit_no_training_28,(.L_x_1 - triton_poi_fused__native_batch_norm_legit_no_training_28)
        .other          triton_poi_fused__native_batch_norm_legit_no_training_28,@"STO_CUDA_ENTRY STV_DEFAULT"
triton_poi_fused__native_batch_norm_legit_no_training_28:
.text.triton_poi_fused__native_batch_norm_legit_no_training_28:
[----:B------:R-:W0:Y:S01]  /*0000*/  LDC R1, c[0x0][0x28] ;  /* 0x00000a00ff017b82 */ /* 0x000e220000000800 */
[----:B------:R-:W1:Y:S01]  /*0010*/  S2R R0, SR_TID.X ;  /* 0x0000000000007919 */ /* 0x000e620000002100 */
[----:B------:R-:W-:-:S06]  /*0020*/  HFMA2.MMA R2, -RZ, RZ, 0, 0 ;  /* 0x00000000ff027435 */ /* 0x000fcc00000001ff */
[----:B------:R-:W2:Y:S01]  /*0030*/  LDC.64 R10, c[0x0][0x220] ;  /* 0x00008800ff0a7b82 */ /* 0x000ea20000000a00 */
[----:B------:R-:W-:Y:S01]  /*0040*/  ULDC.64 UR4, c[0x0][0x208] ;  /* 0x0000820000047ab9 */ /* 0x000fe20000000a00 */
[----:B------:R-:W3:Y:S06]  /*0050*/  S2R R3, SR_CTAID.X ;  /* 0x0000000000037919 */ /* 0x000eec0000002500 */
[----:B------:R-:W4:Y:S08]  /*0060*/  LDC.64 R14, c[0x0][0x210] ;  /* 0x00008400ff0e7b82 */ /* 0x000f300000000a00 */
[----:B------:R-:W5:Y:S08]  /*0070*/  LDC.64 R16, c[0x0][0x218] ;  /* 0x00008600ff107b82 */ /* 0x000f700000000a00 */
[----:B------:R-:W5:Y:S01]  /*0080*/  LDC.64 R18, c[0x0][0x228] ;  /* 0x00008a00ff127b82 */ /* 0x000f620000000a00 */
[----:B-1----:R-:W-:-:S07]  /*0090*/  SHF.L.U32 R0, R0, 0x1, RZ ;  /* 0x0000000100007819 */ /* 0x002fce00000006ff */
[----:B------:R-:W1:Y:S01]  /*00a0*/  LDC.64 R20, c[0x0][0x230] ;  /* 0x00008c00ff147b82 */ /* 0x000e620000000a00 */
[----:B------:R-:W-:-:S04]  /*00b0*/  LOP3.LUT R0, R0, 0xfe, RZ, 0xc0, !PT ;  /* 0x000000fe00007812 */ /* 0x000fc800078ec0ff */
[----:B---3--:R-:W-:-:S04]  /*00c0*/  LEA R3, R3, R0, 0x8 ;  /* 0x0000000003037211 */ /* 0x008fc800078e40ff */
[C---:B------:R-:W-:Y:S01]  /*00d0*/  ISETP.GE.AND P4, PT, R3.reuse, 0x1e00, PT ;  /* 0x00001e000300780c */ /* 0x040fe20003f86270 */
[----:B------:R-:W-:-:S05]  /*00e0*/  IMAD.HI R0, R3, -0x77777777, R2 ;  /* 0x8888888903007827 */ /* 0x000fca00078e0202 */
[----:B------:R-:W-:-:S04]  /*00f0*/  SHF.R.U32.HI R5, RZ, 0x1f, R0 ;  /* 0x0000001fff057819 */ /* 0x000fc80000011600 */
[----:B------:R-:W-:-:S05]  /*0100*/  LEA.HI.SX32 R5, R0, R5, 0x1a ;  /* 0x0000000500057211 */ /* 0x000fca00078fd2ff */
[----:B------:R-:W-:Y:S01]  /*0110*/  IMAD R13, R5, -0x78, R3 ;  /* 0xffffff88050d7824 */ /* 0x000fe200078e0203 */
[----:B------:R-:W-:-:S03]  /*0120*/  CS2R R4, SRZ ;  /* 0x0000000000047805 */ /* 0x000fc6000001ff00 */
[----:B--2---:R-:W-:-:S05]  /*0130*/  IMAD.WIDE R10, R13, 0x4, R10 ;  /* 0x000000040d0a7825 */ /* 0x004fca00078e020a */
[----:B------:R2:W3:Y:S01]  /*0140*/  @!P4 LDG.E.EL.64 R4, desc[UR4][R10.64] ;  /* 0x000000040a04c981 */ /* 0x0004e2000c2e1b00 */
[----:B------:R-:W-:Y:S02]  /*0150*/  CS2R R6, SRZ ;  /* 0x0000000000067805 */ /* 0x000fe4000001ff00 */
[----:B------:R-:W-:Y:S01]  /*0160*/  CS2R R8, SRZ ;  /* 0x0000000000087805 */ /* 0x000fe2000001ff00 */
[----:B----4-:R-:W-:-:S04]  /*0170*/  IMAD.WIDE R14, R3, 0x4, R14 ;  /* 0x00000004030e7825 */ /* 0x010fc800078e020e */
[C---:B-----5:R-:W-:Y:S01]  /*0180*/  IMAD.WIDE R16, R13.reuse, 0x4, R16 ;  /* 0x000000040d107825 */ /* 0x060fe200078e0210 */
[----:B------:R-:W4:Y:S01]  /*0190*/  @!P4 LDG.E.64 R6, desc[UR4][R14.64] ;  /* 0x000000040e06c981 */ /* 0x000f22000c1e1b00 */
[----:B--2---:R-:W-:Y:S02]  /*01a0*/  CS2R R10, SRZ ;  /* 0x00000000000a7805 */ /* 0x004fe4000001ff00 */
[C---:B0-----:R-:W-:Y:S01]  /*01b0*/  IMAD.WIDE R18, R13.reuse, 0x4, R18 ;  /* 0x000000040d127825 */ /* 0x041fe200078e0212 */
[----:B------:R0:W4:Y:S03]  /*01c0*/  @!P4 LDG.E.EL.64 R8, desc[UR4][R16.64] ;  /* 0x000000041008c981 */ /* 0x000126000c2e1b00 */
[----:B-1----:R-:W-:Y:S01]  /*01d0*/  IMAD.WIDE R20, R13, 0x4, R20 ;  /* 0x000000040d147825 */ /* 0x002fe200078e0214 */
[----:B------:R-:W-:-:S04]  /*01e0*/  CS2R R12, SRZ ;  /* 0x00000000000c7805 */ /* 0x000fc8000001ff00 */
[----:B------:R-:W2:Y:S04]  /*01f0*/  @!P4 LDG.E.EL.64 R10, desc[UR4][R20.64] ;  /* 0x00000004140ac981 */ /* 0x000ea8000c2e1b00 */
[----:B------:R-:W2:Y:S01]  /*0200*/  @!P4 LDG.E.EL.64 R12, desc[UR4][R18.64] ;  /* 0x00000004120cc981 */ /* 0x000ea2000c2e1b00 */
[----:B0-----:R-:W-:Y:S01]  /*0210*/  MOV R17, 0x3e800000 ;  /* 0x3e80000000117802 */ /* 0x001fe20000000f00 */
[----:B---3--:R-:W-:Y:S01]  /*0220*/  FADD R4, R4, 9.9999997473787516356e-06 ;  /* 0x3727c5ac04047421 */ /* 0x008fe20000000000 */
[----:B------:R-:W-:-:S03]  /*0230*/  FADD R0, R5, 9.9999997473787516356e-06 ;  /* 0x3727c5ac05007421 */ /* 0x000fc60000000000 */
[----:B------:R0:W1:Y:S08]  /*0240*/  MUFU.SQRT R2, R4 ;  /* 0x0000000400027308 */ /* 0x0000700000002000 */
[----:B------:R-:W3:Y:S01]  /*0250*/  MUFU.SQRT R14, R0 ;  /* 0x00000000000e7308 */ /* 0x000ee20000002000 */
[----:B0-----:R-:W0:Y:S01]  /*0260*/  LDC.64 R4, c[0x0][0x238] ;  /* 0x00008e00ff047b82 */ /* 0x001e220000000a00 */
[----:B-1----:R-:W-:-:S02]  /*0270*/  FSETP.GT.AND P0, PT, R2, 8.50705917302346158658e+37, PT ;  /* 0x7e8000000200780b */ /* 0x002fc40003f04000 */
[----:B------:R-:W-:Y:S02]  /*0280*/  FSETP.GEU.AND P2, PT, R2, 1.175494350822287508e-38, PT ;  /* 0x008000000200780b */ /* 0x000fe40003f4e000 */
[C---:B---3--:R-:W-:Y:S02]  /*0290*/  FSETP.GT.AND P1, PT, R14.reuse, 8.50705917302346158658e+37, PT ;  /* 0x7e8000000e00780b */ /* 0x048fe40003f24000 */
[----:B------:R-:W-:-:S07]  /*02a0*/  FSETP.GEU.AND P3, PT, R14, 1.175494350822287508e-38, PT ;  /* 0x008000000e00780b */ /* 0x000fce0003f6e000 */
[----:B------:R-:W-:-:S04]  /*02b0*/  @P0 FMUL R2, R2, 0.25 ;  /* 0x3e80000002020820 */ /* 0x000fc80000400000 */
[----:B------:R-:W-:Y:S01]  /*02c0*/  @!P2 FMUL R2, R2, 16777216 ;  /* 0x4b8000000202a820 */ /* 0x000fe20000400000 */
[----:B------:R-:W-:-:S04]  /*02d0*/  @P1 FMUL R14, R14, 0.25 ;  /* 0x3e8000000e0e1820 */ /* 0x000fc80000400000 */
[----:B------:R-:W-:Y:S01]  /*02e0*/  @!P3 FMUL R14, R14, 16777216 ;  /* 0x4b8000000e0eb820 */ /* 0x000fe20000400000 */
[----:B------:R-:W1:Y:S01]  /*02f0*/  MUFU.RCP R2, R2 ;  /* 0x0000000200027308 */ /* 0x000e620000001000 */
[----:B------:R-:W-:-:S07]  /*0300*/  FSEL R15, R17, 1, P0 ;  /* 0x3f800000110f7808 */ /* 0x000fce0000000000 */
[----:B------:R-:W3:Y:S01]  /*0310*/  MUFU.RCP R14, R14 ;  /* 0x0000000e000e7308 */ /* 0x000ee20000001000 */
[----:B------:R-:W-:Y:S01]  /*0320*/  FSEL R17, R17, 1, P1 ;  /* 0x3f80000011117808 */ /* 0x000fe20000800000 */
[----:B------:R-:W-:-:S04]  /*0330*/  @!P2 FMUL R15, R15, 16777216 ;  /* 0x4b8000000f0fa820 */ /* 0x000fc80000400000 */
[----:B------:R-:W-:Y:S01]  /*0340*/  @!P3 FMUL R17, R17, 16777216 ;  /* 0x4b8000001111b820 */ /* 0x000fe20000400000 */
[----:B----4-:R-:W-:Y:S01]  /*0350*/  FADD R7, -R9, R7 ;  /* 0x0000000709077221 */ /* 0x010fe20000000100 */
[----:B------:R-:W-:Y:S01]  /*0360*/  FADD R6, -R8, R6 ;  /* 0x0000000608067221 */ /* 0x000fe20000000100 */
[----:B-1----:R-:W-:Y:S01]  /*0370*/  FMUL R15, R2, R15 ;  /* 0x0000000f020f7220 */ /* 0x002fe20000400000 */
[----:B---3--:R-:W-:-:S03]  /*0380*/  FMUL R0, R14, R17 ;  /* 0x000000110e007220 */ /* 0x008fc60000400000 */
[----:B------:R-:W-:Y:S01]  /*0390*/  FMUL R15, R6, R15 ;  /* 0x0000000f060f7220 */ /* 0x000fe20000400000 */
[----:B------:R-:W-:Y:S01]  /*03a0*/  FMUL R0, R7, R0 ;  /* 0x0000000007007220 */ /* 0x000fe20000400000 */
[----:B0-----:R-:W-:-:S04]  /*03b0*/  IMAD.WIDE R4, R3, 0x4, R4 ;  /* 0x0000000403047825 */ /* 0x001fc800078e0204 */
[----:B--2---:R-:W-:Y:S01]  /*03c0*/  FFMA R10, R15, R12, R10 ;  /* 0x0000000c0f0a7223 */ /* 0x004fe2000000000a */
[----:B------:R-:W-:Y:S01]  /*03d0*/  FFMA R11, R0, R13, R11 ;  /* 0x0000000d000b7223 */ /* 0x000fe2000000000b */
[----:B------:R-:W-:Y:S06]  /*03e0*/  @P4 EXIT ;  /* 0x000000000000494d */ /* 0x000fec0003800000 */
[----:B------:R-:W-:Y:S01]  /*03f0*/  STG.E.64 desc[UR4][R4.64], R10 ;  /* 0x0000000a04007986 */ /* 0x000fe2000c101b04 */
[----:B------:R-:W-:Y:S05]  /*0400*/  EXIT ;  /* 0x000000000000794d */ /* 0x000fea0003800000 */
.L_x_0:
[----:B------:R-:W-:-:S00]  /*0410*/  BRA `(.L_x_0) ;  /* 0xfffffffc00fc7947 */ /* 0x000fc0000383ffff */
[----:B------:R-:W-:-:S00]  /*0420*/  NOP ;  /* 0x0000000000007918 */ /* 0x000fc00000000000 */
        /* <DEDUP_REMOVED lines=13> */
.L_x_1:


//--------------------- .nv.global.init           --------------------------
	.section	.nv.global.init,"aw",@progbits
.nv.global.init:
	.type		_$_str,@object
	.size		_$_str,(_$_str_$_2 - _$_str)
_$_str:
        /*0000*/ 	.byte	0x5f, 0x5f, 0x43, 0x55, 0x44, 0x41, 0x5f, 0x46, 0x54, 0x5a, 0x00
	.type		_$_str_$_2,@object
	.size		_$_str_$_2,(.L_1 - _$_str_$_2)
_$_str_$_2:
        /*000b*/ 	.byte	0x5f, 0x5f, 0x43, 0x55, 0x44, 0x41, 0x5f, 0x50, 0x52, 0x45, 0x43, 0x5f, 0x53, 0x51, 0x52, 0x54
        /*001b*/ 	.byte	0x00
.L_1:


//--------------------- .nv.constant0.triton_poi_fused__native_batch_norm_legit_no_training_28 --------------------------
	.section	.nv.constant0.triton_poi_fused__native_batch_norm_legit_no_training_28,"a",@progbits
	.sectionflags	@""
	.align	4
.nv.constant0.triton_poi_fused__native_batch_norm_legit_no_training_28:
	.zero		580
